//
// Generated by NVIDIA NVVM Compiler
//
// Compiler Build ID: CL-36424714
// Cuda compilation tools, release 13.0, V13.0.88
// Based on NVVM 20.0.0
//

.version 9.0
.target sm_100
.address_size 64

	// .globl	_Z14sigmoid_kernelPKfPfi

.visible .entry _Z14sigmoid_kernelPKfPfi(
	.param .u64 .ptr .align 1 _Z14sigmoid_kernelPKfPfi_param_0,
	.param .u64 .ptr .align 1 _Z14sigmoid_kernelPKfPfi_param_1,
	.param .u32 _Z14sigmoid_kernelPKfPfi_param_2
)
{
	.reg .pred 	%p<2>;
	.reg .b32 	%r<8>;
	.reg .b32 	%f<15>;
	.reg .b64 	%rd<8>;

	ld.param.u64 	%rd1, [_Z14sigmoid_kernelPKfPfi_param_0];
	ld.param.u64 	%rd2, [_Z14sigmoid_kernelPKfPfi_param_1];
	ld.param.u32 	%r2, [_Z14sigmoid_kernelPKfPfi_param_2];
	mov.u32 	%r3, %ctaid.x;
	mov.u32 	%r4, %ntid.x;
	mov.u32 	%r5, %tid.x;
	mad.lo.s32 	%r1, %r3, %r4, %r5;
	setp.ge.s32 	%p1, %r1, %r2;
	@%p1 bra 	$L__BB0_2;
	cvta.to.global.u64 	%rd3, %rd1;
	cvta.to.global.u64 	%rd4, %rd2;
	mul.wide.s32 	%rd5, %r1, 4;
	add.s64 	%rd6, %rd3, %rd5;
	ld.global.f32 	%f1, [%rd6];
	fma.rn.f32 	%f2, %f1, 0fBBBB989D, 0f3F000000;
	cvt.sat.f32.f32 	%f3, %f2;
	mov.f32 	%f4, 0f4B400001;
	mov.f32 	%f5, 0f437C0000;
	fma.rm.f32 	%f6, %f3, %f5, %f4;
	add.f32 	%f7, %f6, 0fCB40007F;
	neg.f32 	%f8, %f7;
	fma.rn.f32 	%f9, %f1, 0fBFB8AA3B, %f8;
	fma.rn.f32 	%f10, %f1, 0fB2A57060, %f9;
	mov.b32 	%r6, %f6;
	shl.b32 	%r7, %r6, 23;
	mov.b32 	%f11, %r7;
	ex2.approx.ftz.f32 	%f12, %f10;
	fma.rn.f32 	%f13, %f12, %f11, 0f3F800000;
	rcp.rn.f32 	%f14, %f13;
	add.s64 	%rd7, %rd4, %rd5;
	st.global.f32 	[%rd7], %f14;
$L__BB0_2:
	ret;

}


// ===== COMPILED SASS (sm_100) =====

	.target	sm_100

	.elftype	@"ET_EXEC"


//--------------------- .note.nv.tkinfo           --------------------------
	.section	.note.nv.tkinfo,"",@"SHT_NOTE"
	.sectionflags	@"SHF_NOTE_NV_TKINFO"
	.tkinfo
        /*0018*/ 	.word	0x00000002
        /*0030*/ 	.string	""
        /*0030*/ 	.string	"ptxas"
        /*0030*/ 	.string	"Cuda compilation tools, release 13.0, V13.0.88"
        /*0030*/ 	.string	"Build cuda_13.0.r13.0/compiler.36424714_0"
        /*0030*/ 	.string	"-arch sm_100 -m 64 "



//--------------------- .note.nv.cuinfo           --------------------------
	.section	.note.nv.cuinfo,"",@"SHT_NOTE"
	.sectionflags	@"SHF_NOTE_NV_CUINFO"
        /*0018*/ 	.short	0x0002
        /*001a*/ 	.short	0x0064
        /*001c*/ 	.short	0x0082
	.zero		2


//--------------------- .nv.info                  --------------------------
	.section	.nv.info,"",@"SHT_CUDA_INFO"
	.align	4


	//----- nvinfo : EIATTR_REGCOUNT
	.align		4
        /*0000*/ 	.byte	0x04, 0x2f
        /*0002*/ 	.short	(.L_1 - .L_0)
	.align		4
.L_0:
        /*0004*/ 	.word	index@(_Z14sigmoid_kernelPKfPfi)
        /*0008*/ 	.word	0x0000000e


	//----- nvinfo : EIATTR_FRAME_SIZE
	.align		4
.L_1:
        /*000c*/ 	.byte	0x04, 0x11
        /*000e*/ 	.short	(.L_3 - .L_2)
	.align		4
.L_2:
        /*0010*/ 	.word	index@($__internal_0_$__cuda_sm20_rcp_rn_f32_slowpath)
        /*0014*/ 	.word	0x00000000


	//----- nvinfo : EIATTR_FRAME_SIZE
	.align		4
.L_3:
        /*0018*/ 	.byte	0x04, 0x11
        /*001a*/ 	.short	(.L_5 - .L_4)
	.align		4
.L_4:
        /*001c*/ 	.word	index@(_Z14sigmoid_kernelPKfPfi)
        /*0020*/ 	.word	0x00000000


	//----- nvinfo : EIATTR_MIN_STACK_SIZE
	.align		4
.L_5:
        /*0024*/ 	.byte	0x04, 0x12
        /*0026*/ 	.short	(.L_7 - .L_6)
	.align		4
.L_6:
        /*0028*/ 	.word	index@(_Z14sigmoid_kernelPKfPfi)
        /*002c*/ 	.word	0x00000000
.L_7:


//--------------------- .nv.compat                --------------------------
	.section	.nv.compat,"",@"SHT_CUDA_COMPAT_INFO"
	.align	4
        /*0000*/ 	.byte	0x02, 0x09, 0x00, 0x00, 0x02, 0x02, 0x01, 0x00, 0x02, 0x05, 0x05, 0x00, 0x03, 0x07, 0x01, 0x01
        /*0010*/ 	.byte	0x02, 0x03, 0x00, 0x00, 0x02, 0x06, 0x01, 0x00, 0x04, 0x0b, 0x08, 0x00, 0x09, 0x00, 0x00, 0x00
        /*0020*/ 	.byte	0x00, 0x00, 0x00, 0x00


//--------------------- .nv.info._Z14sigmoid_kernelPKfPfi --------------------------
	.section	.nv.info._Z14sigmoid_kernelPKfPfi,"",@"SHT_CUDA_INFO"
	.sectionflags	@""
	.align	4


	//----- nvinfo : EIATTR_CUDA_API_VERSION
	.align		4
        /*0000*/ 	.byte	0x04, 0x37
        /*0002*/ 	.short	(.L_9 - .L_8)
.L_8:
        /*0004*/ 	.word	0x00000082


	//----- nvinfo : EIATTR_KPARAM_INFO
	.align		4
.L_9:
        /*0008*/ 	.byte	0x04, 0x17
        /*000a*/ 	.short	(.L_11 - .L_10)
.L_10:
        /*000c*/ 	.word	0x00000000
        /*0010*/ 	.short	0x0002
        /*0012*/ 	.short	0x0010
        /*0014*/ 	.byte	0x00, 0xf0, 0x11, 0x00


	//----- nvinfo : EIATTR_KPARAM_INFO
	.align		4
.L_11:
        /*0018*/ 	.byte	0x04, 0x17
        /*001a*/ 	.short	(.L_13 - .L_12)
.L_12:
        /*001c*/ 	.word	0x00000000
        /*0020*/ 	.short	0x0001
        /*0022*/ 	.short	0x0008
        /*0024*/ 	.byte	0x00, 0xf5, 0x21, 0x00


	//----- nvinfo : EIATTR_KPARAM_INFO
	.align		4
.L_13:
        /*0028*/ 	.byte	0x04, 0x17
        /*002a*/ 	.short	(.L_15 - .L_14)
.L_14:
        /*002c*/ 	.word	0x00000000
        /*0030*/ 	.short	0x0000
        /*0032*/ 	.short	0x0000
        /*0034*/ 	.byte	0x00, 0xf5, 0x21, 0x00


	//----- nvinfo : EIATTR_SPARSE_MMA_MASK
	.align		4
.L_15:
        /*0038*/ 	.byte	0x03, 0x50
        /*003a*/ 	.short	0x0000


	//----- nvinfo : EIATTR_MAXREG_COUNT
	.align		4
        /*003c*/ 	.byte	0x03, 0x1b
        /*003e*/ 	.short	0x00ff


	//----- nvinfo : EIATTR_MERCURY_ISA_VERSION
	.align		4
        /*0040*/ 	.byte	0x03, 0x5f
        /*0042*/ 	.short	0x0101


	//----- nvinfo : EIATTR_VRC_CTA_INIT_COUNT
	.align		4
        /*0044*/ 	.byte	0x02, 0x4a
	.zero		1
	.zero		1


	//----- nvinfo : EIATTR_EXIT_INSTR_OFFSETS
	.align		4
        /*0048*/ 	.byte	0x04, 0x1c
        /*004a*/ 	.short	(.L_17 - .L_16)


	//   ....[0]....
.L_16:
        /*004c*/ 	.word	0x00000070


	//   ....[1]....
        /*0050*/ 	.word	0x00000260


	//----- nvinfo : EIATTR_CRS_STACK_SIZE
	.align		4
.L_17:
        /*0054*/ 	.byte	0x04, 0x1e
        /*0056*/ 	.short	(.L_19 - .L_18)
.L_18:
        /*0058*/ 	.word	0x00000000


	//----- nvinfo : EIATTR_CBANK_PARAM_SIZE
	.align		4
.L_19:
        /*005c*/ 	.byte	0x03, 0x19
        /*005e*/ 	.short	0x0014


	//----- nvinfo : EIATTR_PARAM_CBANK
	.align		4
        /*0060*/ 	.byte	0x04, 0x0a
        /*0062*/ 	.short	(.L_21 - .L_20)
	.align		4
.L_20:
        /*0064*/ 	.word	index@(.nv.constant0._Z14sigmoid_kernelPKfPfi)
        /*0068*/ 	.short	0x0380
        /*006a*/ 	.short	0x0014


	//----- nvinfo : EIATTR_SW_WAR
	.align		4
.L_21:
        /*006c*/ 	.byte	0x04, 0x36
        /*006e*/ 	.short	(.L_23 - .L_22)
.L_22:
        /*0070*/ 	.word	0x00000008
.L_23:


//--------------------- .nv.callgraph             --------------------------
	.section	.nv.callgraph,"",@"SHT_CUDA_CALLGRAPH"
	.align	4
	.sectionentsize	8
	.align		4
        /*0000*/ 	.word	0x00000000
	.align		4
        /*0004*/ 	.word	0xffffffff
	.align		4
        /*0008*/ 	.word	0x00000000
	.align		4
        /*000c*/ 	.word	0xfffffffe
	.align		4
        /*0010*/ 	.word	0x00000000
	.align		4
        /*0014*/ 	.word	0xfffffffd
	.align		4
        /*0018*/ 	.word	0x00000000
	.align		4
        /*001c*/ 	.word	0xfffffffc


//--------------------- .text._Z14sigmoid_kernelPKfPfi --------------------------
	.section	.text._Z14sigmoid_kernelPKfPfi,"ax",@progbits
	.align	128
        .global         _Z14sigmoid_kernelPKfPfi
        .type           _Z14sigmoid_kernelPKfPfi,@function
        .size           _Z14sigmoid_kernelPKfPfi,(.L_x_8 - _Z14sigmoid_kernelPKfPfi)
        .other          _Z14sigmoid_kernelPKfPfi,@"STO_CUDA_ENTRY STV_DEFAULT"
_Z14sigmoid_kernelPKfPfi:
.text._Z14sigmoid_kernelPKfPfi:
[----:B------:R-:W-:Y:S01]  /*0000*/  LDC R1, c[0x0][0x37c] ;  /* 0x0000df00ff017b82 */ /* 0x000fe20000000800 */
[----:B------:R-:W0:Y:S07]  /*0010*/  S2R R0, SR_TID.X ;  /* 0x0000000000007919 */ /* 0x000e2e0000002100 */
[----:B------:R-:W0:Y:S01]  /*0020*/  S2UR UR4, SR_CTAID.X ;  /* 0x00000000000479c3 */ /* 0x000e220000002500 */
[----:B------:R-:W1:Y:S07]  /*0030*/  LDCU UR5, c[0x0][0x390] ;  /* 0x00007200ff0577ac */ /* 0x000e6e0008000800 */
[----:B------:R-:W0:Y:S02]  /*0040*/  LDC R3, c[0x0][0x360] ;  /* 0x0000d800ff037b82 */ /* 0x000e240000000800 */
[----:B0-----:R-:W-:-:S05]  /*0050*/  IMAD R3, R3, UR4, R0 ;  /* 0x0000000403037c24 */ /* 0x001fca000f8e0200 */
[----:B-1----:R-:W-:-:S13]  /*0060*/  ISETP.GE.AND P0, PT, R3, UR5, PT ;  /* 0x0000000503007c0c */ /* 0x002fda000bf06270 */
[----:B------:R-:W-:Y:S05]  /*0070*/  @P0 EXIT ;  /* 0x000000000000094d */ /* 0x000fea0003800000 */
[----:B------:R-:W0:Y:S01]  /*0080*/  LDC.64 R4, c[0x0][0x380] ;  /* 0x0000e000ff047b82 */ /* 0x000e220000000a00 */
[----:B------:R-:W1:Y:S01]  /*0090*/  LDCU.64 UR4, c[0x0][0x358] ;  /* 0x00006b00ff0477ac */ /* 0x000e620008000a00 */
[----:B0-----:R-:W-:-:S06]  /*00a0*/  IMAD.WIDE R4, R3, 0x4, R4 ;  /* 0x0000000403047825 */ /* 0x001fcc00078e0204 */
[----:B-1----:R-:W2:Y:S01]  /*00b0*/  LDG.E R4, desc[UR4][R4.64] ;  /* 0x0000000404047981 */ /* 0x002ea2000c1e1900 */
[----:B------:R-:W-:Y:S01]  /*00c0*/  IMAD.MOV.U32 R7, RZ, RZ, 0x3bbb989d ;  /* 0x3bbb989dff077424 */ /* 0x000fe200078e00ff */
[----:B------:R-:W-:Y:S01]  /*00d0*/  BSSY.RECONVERGENT B0, `(.L_x_0) ;  /* 0x0000015000007945 */ /* 0x000fe20003800200 */
[----:B------:R-:W-:Y:S02]  /*00e0*/  IMAD.MOV.U32 R9, RZ, RZ, 0x437c0000 ;  /* 0x437c0000ff097424 */ /* 0x000fe400078e00ff */
[----:B--2---:R-:W-:-:S04]  /*00f0*/  FFMA.SAT R0, R4, -R7, 0.5 ;  /* 0x3f00000004007423 */ /* 0x004fc80000002807 */
[----:B------:R-:W-:-:S04]  /*0100*/  FFMA.RM R0, R0, R9, 12582913 ;  /* 0x4b40000100007423 */ /* 0x000fc80000004009 */
[C---:B------:R-:W-:Y:S01]  /*0110*/  FADD R7, R0.reuse, -12583039 ;  /* 0xcb40007f00077421 */ /* 0x040fe20000000000 */
[----:B------:R-:W-:-:S03]  /*0120*/  SHF.L.U32 R0, R0, 0x17, RZ ;  /* 0x0000001700007819 */ /* 0x000fc600000006ff */
[----:B------:R-:W-:-:S04]  /*0130*/  FFMA R7, R4, -1.4426950216293334961, -R7 ;  /* 0xbfb8aa3b04077823 */ /* 0x000fc80000000807 */
[----:B------:R-:W-:-:S06]  /*0140*/  FFMA R7, R4, -1.925963033500011079e-08, R7 ;  /* 0xb2a5706004077823 */ /* 0x000fcc0000000007 */
[----:B------:R-:W0:Y:S02]  /*0150*/  MUFU.EX2 R7, R7 ;  /* 0x0000000700077308 */ /* 0x000e240000000800 */
[----:B0-----:R-:W-:-:S04]  /*0160*/  FFMA R0, R0, R7, 1 ;  /* 0x3f80000000007423 */ /* 0x001fc80000000007 */
[----:B------:R-:W-:-:S05]  /*0170*/  VIADD R2, R0, 0x1800000 ;  /* 0x0180000000027836 */ /* 0x000fca0000000000 */
[----:B------:R-:W-:-:S04]  /*0180*/  LOP3.LUT R2, R2, 0x7f800000, RZ, 0xc0, !PT ;  /* 0x7f80000002027812 */ /* 0x000fc800078ec0ff */
[----:B------:R-:W-:-:S13]  /*0190*/  ISETP.GT.U32.AND P0, PT, R2, 0x1ffffff, PT ;  /* 0x01ffffff0200780c */ /* 0x000fda0003f04070 */
[----:B------:R-:W-:Y:S05]  /*01a0*/  @P0 BRA `(.L_x_1) ;  /* 0x00000000000c0947 */ /* 0x000fea0003800000 */
[----:B------:R-:W-:-:S07]  /*01b0*/  MOV R4, 0x1d0 ;  /* 0x000001d000047802 */ /* 0x000fce0000000f00 */
[----:B------:R-:W-:Y:S05]  /*01c0*/  CALL.REL.NOINC `($__internal_0_$__cuda_sm20_rcp_rn_f32_slowpath) ;  /* 0x0000000000287944 */ /* 0x000fea0003c00000 */
[----:B------:R-:W-:Y:S05]  /*01d0*/  BRA `(.L_x_2) ;  /* 0x0000000000107947 */ /* 0x000fea0003800000 */
.L_x_1:
[----:B------:R-:W0:Y:S02]  /*01e0*/  MUFU.RCP R7, R0 ;  /* 0x0000000000077308 */ /* 0x000e240000001000 */
[----:B0-----:R-:W-:-:S04]  /*01f0*/  FFMA R2, R0, R7, -1 ;  /* 0xbf80000000027423 */ /* 0x001fc80000000007 */
[----:B------:R-:W-:-:S04]  /*0200*/  FADD.FTZ R2, -R2, -RZ ;  /* 0x800000ff02027221 */ /* 0x000fc80000010100 */
[----:B------:R-:W-:-:S07]  /*0210*/  FFMA R7, R7, R2, R7 ;  /* 0x0000000207077223 */ /* 0x000fce0000000007 */
.L_x_2:
[----:B------:R-:W-:Y:S05]  /*0220*/  BSYNC.RECONVERGENT B0 ;  /* 0x0000000000007941 */ /* 0x000fea0003800200 */
.L_x_0:
[----:B------:R-:W0:Y:S02]  /*0230*/  LDC.64 R4, c[0x0][0x388] ;  /* 0x0000e200ff047b82 */ /* 0x000e240000000a00 */
[----:B0-----:R-:W-:-:S05]  /*0240*/  IMAD.WIDE R2, R3, 0x4, R4 ;  /* 0x0000000403027825 */ /* 0x001fca00078e0204 */
[----:B------:R-:W-:Y:S01]  /*0250*/  STG.E desc[UR4][R2.64], R7 ;  /* 0x0000000702007986 */ /* 0x000fe2000c101904 */
[----:B------:R-:W-:Y:S05]  /*0260*/  EXIT ;  /* 0x000000000000794d */ /* 0x000fea0003800000 */
        .weak           $__internal_0_$__cuda_sm20_rcp_rn_f32_slowpath
        .type           $__internal_0_$__cuda_sm20_rcp_rn_f32_slowpath,@function
        .size           $__internal_0_$__cuda_sm20_rcp_rn_f32_slowpath,(.L_x_8 - $__internal_0_$__cuda_sm20_rcp_rn_f32_slowpath)
$__internal_0_$__cuda_sm20_rcp_rn_f32_slowpath:
[----:B------:R-:W-:Y:S01]  /*0270*/  IMAD.SHL.U32 R2, R0, 0x2, RZ ;  /* 0x0000000200027824 */ /* 0x000fe200078e00ff */
[----:B------:R-:W-:Y:S04]  /*0280*/  BSSY.RECONVERGENT B1, `(.L_x_3) ;  /* 0x0000030000017945 */ /* 0x000fe80003800200 */
[----:B------:R-:W-:-:S04]  /*0290*/  SHF.R.U32.HI R2, RZ, 0x18, R2 ;  /* 0x00000018ff027819 */ /* 0x000fc80000011602 */
[----:B------:R-:W-:-:S13]  /*02a0*/  ISETP.NE.U32.AND P0, PT, R2, RZ, PT ;  /* 0x000000ff0200720c */ /* 0x000fda0003f05070 */
[----:B------:R-:W-:Y:S05]  /*02b0*/  @P0 BRA `(.L_x_4) ;  /* 0x0000000000280947 */ /* 0x000fea0003800000 */
[----:B------:R-:W-:-:S04]  /*02c0*/  SHF.L.U32 R2, R0, 0x1, RZ ;  /* 0x0000000100027819 */ /* 0x000fc800000006ff */
[----:B------:R-:W-:-:S13]  /*02d0*/  ISETP.NE.AND P0, PT, R2, RZ, PT ;  /* 0x000000ff0200720c */ /* 0x000fda0003f05270 */
[----:B------:R-:W-:Y:S01]  /*02e0*/  @P0 FFMA R6, R0, 1.84467440737095516160e+19, RZ ;  /* 0x5f80000000060823 */ /* 0x000fe200000000ff */
[----:B------:R-:W-:Y:S08]  /*02f0*/  @!P0 MUFU.RCP R5, R0 ;  /* 0x0000000000058308 */ /* 0x000ff00000001000 */
[----:B------:R-:W0:Y:S02]  /*0300*/  @P0 MUFU.RCP R7, R6 ;  /* 0x0000000600070308 */ /* 0x000e240000001000 */
[----:B0-----:R-:W-:-:S04]  /*0310*/  @P0 FFMA R2, R6, R7, -1 ;  /* 0xbf80000006020423 */ /* 0x001fc80000000007 */
[----:B------:R-:W-:-:S04]  /*0320*/  @P0 FADD.FTZ R2, -R2, -RZ ;  /* 0x800000ff02020221 */ /* 0x000fc80000010100 */
[----:B------:R-:W-:-:S04]  /*0330*/  @P0 FFMA R2, R7, R2, R7 ;  /* 0x0000000207020223 */ /* 0x000fc80000000007 */
[----:B------:R-:W-:Y:S01]  /*0340*/  @P0 FFMA R5, R2, 1.84467440737095516160e+19, RZ ;  /* 0x5f80000002050823 */ /* 0x000fe200000000ff */
[----:B------:R-:W-:Y:S06]  /*0350*/  BRA `(.L_x_5) ;  /* 0x0000000000887947 */ /* 0x000fec0003800000 */
.L_x_4:
[----:B------:R-:W-:-:S05]  /*0360*/  VIADD R5, R2, 0xffffff03 ;  /* 0xffffff0302057836 */ /* 0x000fca0000000000 */
[----:B------:R-:W-:-:S13]  /*0370*/  ISETP.GT.U32.AND P0, PT, R5, 0x1, PT ;  /* 0x000000010500780c */ /* 0x000fda0003f04070 */
[----:B------:R-:W-:Y:S05]  /*0380*/  @P0 BRA `(.L_x_6) ;  /* 0x0000000000780947 */ /* 0x000fea0003800000 */
[----:B------:R-:W-:Y:S01]  /*0390*/  LOP3.LUT R6, R0, 0x7fffff, RZ, 0xc0, !PT ;  /* 0x007fffff00067812 */ /* 0x000fe200078ec0ff */
[----:B------:R-:W-:-:S03]  /*03a0*/  IMAD.MOV.U32 R10, RZ, RZ, 0x3 ;  /* 0x00000003ff0a7424 */ /* 0x000fc600078e00ff */
[----:B------:R-:W-:Y:S02]  /*03b0*/  LOP3.LUT R6, R6, 0x3f800000, RZ, 0xfc, !PT ;  /* 0x3f80000006067812 */ /* 0x000fe400078efcff */
[----:B------:R-:W-:Y:S02]  /*03c0*/  SHF.L.U32 R11, R10, R5, RZ ;  /* 0x000000050a0b7219 */ /* 0x000fe400000006ff */
[----:B------:R-:W0:Y:S02]  /*03d0*/  MUFU.RCP R7, R6 ;  /* 0x0000000600077308 */ /* 0x000e240000001000 */
[----:B0-----:R-:W-:-:S04]  /*03e0*/  FFMA R8, R6, R7, -1 ;  /* 0xbf80000006087423 */ /* 0x001fc80000000007 */
[----:B------:R-:W-:-:S04]  /*03f0*/  FADD.FTZ R8, -R8, -RZ ;  /* 0x800000ff08087221 */ /* 0x000fc80000010100 */
[CCC-:B------:R-:W-:Y:S01]  /*0400*/  FFMA.RM R9, R7.reuse, R8.reuse, R7.reuse ;  /* 0x0000000807097223 */ /* 0x1c0fe20000004007 */
[----:B------:R-:W-:-:S04]  /*0410*/  FFMA.RP R8, R7, R8, R7 ;  /* 0x0000000807087223 */ /* 0x000fc80000008007 */
[C---:B------:R-:W-:Y:S02]  /*0420*/  LOP3.LUT R7, R9.reuse, 0x7fffff, RZ, 0xc0, !PT ;  /* 0x007fffff09077812 */ /* 0x040fe400078ec0ff */
[----:B------:R-:W-:Y:S02]  /*0430*/  FSETP.NEU.FTZ.AND P0, PT, R9, R8, PT ;  /* 0x000000080900720b */ /* 0x000fe40003f1d000 */
[----:B------:R-:W-:Y:S02]  /*0440*/  LOP3.LUT R8, R7, 0x800000, RZ, 0xfc, !PT ;  /* 0x0080000007087812 */ /* 0x000fe400078efcff */
[----:B------:R-:W-:Y:S02]  /*0450*/  SEL R7, RZ, 0xffffffff, !P0 ;  /* 0xffffffffff077807 */ /* 0x000fe40004000000 */
[----:B------:R-:W-:Y:S02]  /*0460*/  LOP3.LUT R6, R11, R8, RZ, 0xc0, !PT ;  /* 0x000000080b067212 */ /* 0x000fe400078ec0ff */
[----:B------:R-:W-:-:S02]  /*0470*/  IADD3 R7, PT, PT, -R7, RZ, RZ ;  /* 0x000000ff07077210 */ /* 0x000fc40007ffe1ff */
[-C--:B------:R-:W-:Y:S02]  /*0480*/  SHF.R.U32.HI R6, RZ, R5.reuse, R6 ;  /* 0x00000005ff067219 */ /* 0x080fe40000011606 */
[----:B------:R-:W-:Y:S02]  /*0490*/  LOP3.LUT P1, RZ, R7, R5, R8, 0xf8, !PT ;  /* 0x0000000507ff7212 */ /* 0x000fe4000782f808 */
[C---:B------:R-:W-:Y:S02]  /*04a0*/  LOP3.LUT P0, RZ, R6.reuse, 0x1, RZ, 0xc0, !PT ;  /* 0x0000000106ff7812 */ /* 0x040fe4000780c0ff */
[----:B------:R-:W-:-:S04]  /*04b0*/  LOP3.LUT P2, RZ, R6, 0x2, RZ, 0xc0, !PT ;  /* 0x0000000206ff7812 */ /* 0x000fc8000784c0ff */
[----:B------:R-:W-:Y:S02]  /*04c0*/  PLOP3.LUT P0, PT, P0, P1, P2, 0xe0, 0x0 ;  /* 0x000000000000781c */ /* 0x000fe40000703c20 */
[----:B------:R-:W-:Y:S02]  /*04d0*/  LOP3.LUT P1, RZ, R0, 0x7fffff, RZ, 0xc0, !PT ;  /* 0x007fffff00ff7812 */ /* 0x000fe4000782c0ff */
[----:B------:R-:W-:-:S05]  /*04e0*/  SEL R5, RZ, 0x1, !P0 ;  /* 0x00000001ff057807 */ /* 0x000fca0004000000 */
[----:B------:R-:W-:-:S05]  /*04f0*/  IMAD.MOV R5, RZ, RZ, -R5 ;  /* 0x000000ffff057224 */ /* 0x000fca00078e0a05 */
[----:B------:R-:W-:Y:S02]  /*0500*/  ISETP.GE.AND P0, PT, R5, RZ, PT ;  /* 0x000000ff0500720c */ /* 0x000fe40003f06270 */
[----:B------:R-:W-:-:S04]  /*0510*/  IADD3 R5, PT, PT, R2, -0xfc, RZ ;  /* 0xffffff0402057810 */ /* 0x000fc80007ffe0ff */
[----:B------:R-:W-:-:S07]  /*0520*/  SHF.R.U32.HI R5, RZ, R5, R8 ;  /* 0x00000005ff057219 */ /* 0x000fce0000011608 */
[----:B------:R-:W-:-:S05]  /*0530*/  @!P0 VIADD R5, R5, 0x1 ;  /* 0x0000000105058836 */ /* 0x000fca0000000000 */
[----:B------:R-:W-:-:S04]  /*0540*/  @!P1 SHF.L.U32 R5, R5, 0x1, RZ ;  /* 0x0000000105059819 */ /* 0x000fc800000006ff */
[----:B------:R-:W-:Y:S01]  /*0550*/  LOP3.LUT R5, R5, 0x80000000, R0, 0xf8, !PT ;  /* 0x8000000005057812 */ /* 0x000fe200078ef800 */
[----:B------:R-:W-:Y:S06]  /*0560*/  BRA `(.L_x_5) ;  /* 0x0000000000047947 */ /* 0x000fec0003800000 */
.L_x_6:
[----:B------:R0:W1:Y:S02]  /*0570*/  MUFU.RCP R5, R0 ;  /* 0x0000000000057308 */ /* 0x0000640000001000 */
.L_x_5:
[----:B------:R-:W-:Y:S05]  /*0580*/  BSYNC.RECONVERGENT B1 ;  /* 0x0000000000017941 */ /* 0x000fea0003800200 */
.L_x_3:
[----:B-1----:R-:W-:Y:S02]  /*0590*/  IMAD.MOV.U32 R7, RZ, RZ, R5 ;  /* 0x000000ffff077224 */ /* 0x002fe400078e0005 */
[----:B------:R-:W-:-:S04]  /*05a0*/  HFMA2 R5, -RZ, RZ, 0, 0 ;  /* 0x00000000ff057431 */ /* 0x000fc800000001ff */
[----:B0-----:R-:W-:Y:S05]  /*05b0*/  RET.REL.NODEC R4 `(_Z14sigmoid_kernelPKfPfi) ;  /* 0xfffffff804907950 */ /* 0x001fea0003c3ffff */
.L_x_7:
[----:B------:R-:W-:-:S00]  /*05c0*/  BRA `(.L_x_7) ;  /* 0xfffffffc00fc7947 */ /* 0x000fc0000383ffff */
[----:B------:R-:W-:-:S00]  /*05d0*/  NOP ;  /* 0x0000000000007918 */ /* 0x000fc00000000000 */
        /* <DEDUP_REMOVED lines=10> */
.L_x_8:


//--------------------- .nv.shared.reserved.0     --------------------------
	.section	.nv.shared.reserved.0,"aw",@nobits
	.weak		__nv_reservedSMEM_offset_0_alias
	.size		__nv_reservedSMEM_offset_0_alias, 0, 64
	.other		__nv_reservedSMEM_offset_0_alias,@"STO_CUDA_RESERVED_SHARED STV_DEFAULT"
__nv_reservedSMEM_offset_0_alias:
	.zero		0
	.zero		64


//--------------------- .nv.constant0._Z14sigmoid_kernelPKfPfi --------------------------
	.section	.nv.constant0._Z14sigmoid_kernelPKfPfi,"a",@progbits
	.sectionflags	@""
	.align	4
.nv.constant0._Z14sigmoid_kernelPKfPfi:
	.zero		916


//--------------------- SYMBOLS --------------------------

	.type		.nv.reservedSmem.offset0,@object
	.size		.nv.reservedSmem.offset0,0x4
